//
// Generated by NVIDIA NVVM Compiler
//
// Compiler Build ID: CL-36424714
// Cuda compilation tools, release 13.0, V13.0.88
// Based on NVVM 20.0.0
//

.version 9.0
.target sm_100
.address_size 64

	// .globl	_Z7kernel1P5Point

.visible .entry _Z7kernel1P5Point(
	.param .u64 .ptr .align 1 _Z7kernel1P5Point_param_0
)
{
	.reg .pred 	%p<13>;
	.reg .b32 	%r<17>;
	.reg .b32 	%f<29>;
	.reg .b64 	%rd<5>;
	.reg .b64 	%fd<3>;

	ld.param.u64 	%rd1, [_Z7kernel1P5Point_param_0];
	mov.u32 	%r4, %tid.x;
	mov.u32 	%r5, %ctaid.x;
	mov.u32 	%r6, %ntid.x;
	mad.lo.s32 	%r1, %r5, %r6, %r4;
	mov.u32 	%r7, %tid.y;
	mov.u32 	%r8, %ctaid.y;
	mov.u32 	%r9, %ntid.y;
	mad.lo.s32 	%r2, %r8, %r9, %r7;
	mov.u32 	%r10, %tid.z;
	mov.u32 	%r11, %ctaid.z;
	mov.u32 	%r12, %ntid.z;
	mad.lo.s32 	%r3, %r11, %r12, %r10;
	mov.pred 	%p12, -1;
	setp.eq.s32 	%p4, %r1, 0;
	@%p4 bra 	$L__BB0_3;
	setp.eq.s32 	%p5, %r1, 31;
	@%p5 bra 	$L__BB0_3;
	setp.eq.s32 	%p12, %r2, 0;
$L__BB0_3:
	setp.eq.s32 	%p6, %r2, 31;
	or.pred  	%p7, %p12, %p6;
	setp.eq.s32 	%p8, %r3, 0;
	setp.eq.s32 	%p9, %r3, 31;
	or.pred  	%p10, %p8, %p9;
	or.pred  	%p11, %p7, %p10;
	@%p11 bra 	$L__BB0_5;
	shl.b32 	%r13, %r2, 5;
	add.s32 	%r14, %r13, %r1;
	shl.b32 	%r15, %r3, 10;
	add.s32 	%r16, %r14, %r15;
	cvta.to.global.u64 	%rd2, %rd1;
	mul.wide.s32 	%rd3, %r16, 12;
	add.s64 	%rd4, %rd2, %rd3;
	ld.global.f32 	%f1, [%rd4];
	ld.global.f32 	%f2, [%rd4+12];
	add.f32 	%f3, %f1, %f2;
	ld.global.f32 	%f4, [%rd4+-12];
	add.f32 	%f5, %f3, %f4;
	ld.global.f32 	%f6, [%rd4+384];
	add.f32 	%f7, %f5, %f6;
	ld.global.f32 	%f8, [%rd4+-384];
	add.f32 	%f9, %f7, %f8;
	ld.global.f32 	%f10, [%rd4+12288];
	add.f32 	%f11, %f9, %f10;
	ld.global.f32 	%f12, [%rd4+-12288];
	add.f32 	%f13, %f11, %f12;
	ld.global.f32 	%f14, [%rd4+4];
	add.f32 	%f15, %f13, %f14;
	ld.global.f32 	%f16, [%rd4+16];
	add.f32 	%f17, %f15, %f16;
	ld.global.f32 	%f18, [%rd4+-8];
	add.f32 	%f19, %f17, %f18;
	ld.global.f32 	%f20, [%rd4+388];
	add.f32 	%f21, %f19, %f20;
	ld.global.f32 	%f22, [%rd4+-380];
	add.f32 	%f23, %f21, %f22;
	ld.global.f32 	%f24, [%rd4+12292];
	add.f32 	%f25, %f23, %f24;
	ld.global.f32 	%f26, [%rd4+-12284];
	add.f32 	%f27, %f25, %f26;
	cvt.f64.f32 	%fd1, %f27;
	div.rn.f64 	%fd2, %fd1, 0d402C99999999999A;
	cvt.rn.f32.f64 	%f28, %fd2;
	st.global.f32 	[%rd4+8], %f28;
$L__BB0_5:
	ret;

}
	// .globl	_Z7kernel2P5Point
.visible .entry _Z7kernel2P5Point(
	.param .u64 .ptr .align 1 _Z7kernel2P5Point_param_0
)
{
	.reg .pred 	%p<13>;
	.reg .b32 	%r<17>;
	.reg .b32 	%f<8>;
	.reg .b64 	%rd<5>;

	ld.param.u64 	%rd1, [_Z7kernel2P5Point_param_0];
	mov.u32 	%r4, %tid.x;
	mov.u32 	%r5, %ctaid.x;
	mov.u32 	%r6, %ntid.x;
	mad.lo.s32 	%r1, %r5, %r6, %r4;
	mov.u32 	%r7, %tid.y;
	mov.u32 	%r8, %ctaid.y;
	mov.u32 	%r9, %ntid.y;
	mad.lo.s32 	%r2, %r8, %r9, %r7;
	mov.u32 	%r10, %tid.z;
	mov.u32 	%r11, %ctaid.z;
	mov.u32 	%r12, %ntid.z;
	mad.lo.s32 	%r3, %r11, %r12, %r10;
	mov.pred 	%p12, -1;
	setp.eq.s32 	%p4, %r1, 0;
	@%p4 bra 	$L__BB1_3;
	setp.eq.s32 	%p5, %r1, 31;
	@%p5 bra 	$L__BB1_3;
	setp.eq.s32 	%p12, %r2, 0;
$L__BB1_3:
	setp.eq.s32 	%p6, %r2, 31;
	or.pred  	%p7, %p12, %p6;
	setp.eq.s32 	%p8, %r3, 0;
	setp.eq.s32 	%p9, %r3, 31;
	or.pred  	%p10, %p8, %p9;
	or.pred  	%p11, %p7, %p10;
	@%p11 bra 	$L__BB1_5;
	shl.b32 	%r13, %r2, 5;
	add.s32 	%r14, %r13, %r1;
	shl.b32 	%r15, %r3, 10;
	add.s32 	%r16, %r14, %r15;
	cvta.to.global.u64 	%rd2, %rd1;
	mul.wide.s32 	%rd3, %r16, 12;
	add.s64 	%rd4, %rd2, %rd3;
	ld.global.f32 	%f1, [%rd4];
	ld.global.f32 	%f2, [%rd4+8];
	add.f32 	%f3, %f1, %f2;
	mul.f32 	%f4, %f3, 0f3F000000;
	st.global.f32 	[%rd4], %f4;
	ld.global.f32 	%f5, [%rd4+4];
	add.f32 	%f6, %f2, %f5;
	mul.f32 	%f7, %f6, 0f3F000000;
	st.global.f32 	[%rd4+4], %f7;
$L__BB1_5:
	ret;

}


// ===== COMPILED SASS (sm_100) =====

	.target	sm_100

	.elftype	@"ET_EXEC"


//--------------------- .note.nv.tkinfo           --------------------------
	.section	.note.nv.tkinfo,"",@"SHT_NOTE"
	.sectionflags	@"SHF_NOTE_NV_TKINFO"
	.tkinfo
        /*0018*/ 	.word	0x00000002
        /*0030*/ 	.string	""
        /*0030*/ 	.string	"ptxas"
        /*0030*/ 	.string	"Cuda compilation tools, release 13.0, V13.0.88"
        /*0030*/ 	.string	"Build cuda_13.0.r13.0/compiler.36424714_0"
        /*0030*/ 	.string	"-arch sm_100 -m 64 "



//--------------------- .note.nv.cuinfo           --------------------------
	.section	.note.nv.cuinfo,"",@"SHT_NOTE"
	.sectionflags	@"SHF_NOTE_NV_CUINFO"
        /*0018*/ 	.short	0x0002
        /*001a*/ 	.short	0x0064
        /*001c*/ 	.short	0x0082
	.zero		2


//--------------------- .nv.info                  --------------------------
	.section	.nv.info,"",@"SHT_CUDA_INFO"
	.align	4


	//----- nvinfo : EIATTR_REGCOUNT
	.align		4
        /*0000*/ 	.byte	0x04, 0x2f
        /*0002*/ 	.short	(.L_1 - .L_0)
	.align		4
.L_0:
        /*0004*/ 	.word	index@(_Z7kernel1P5Point)
        /*0008*/ 	.word	0x00000018


	//----- nvinfo : EIATTR_FRAME_SIZE
	.align		4
.L_1:
        /*000c*/ 	.byte	0x04, 0x11
        /*000e*/ 	.short	(.L_3 - .L_2)
	.align		4
.L_2:
        /*0010*/ 	.word	index@($__internal_0_$__cuda_sm20_div_rn_f64_full)
        /*0014*/ 	.word	0x00000000


	//----- nvinfo : EIATTR_FRAME_SIZE
	.align		4
.L_3:
        /*0018*/ 	.byte	0x04, 0x11
        /*001a*/ 	.short	(.L_5 - .L_4)
	.align		4
.L_4:
        /*001c*/ 	.word	index@(_Z7kernel1P5Point)
        /*0020*/ 	.word	0x00000000


	//----- nvinfo : EIATTR_REGCOUNT
	.align		4
.L_5:
        /*0024*/ 	.byte	0x04, 0x2f
        /*0026*/ 	.short	(.L_7 - .L_6)
	.align		4
.L_6:
        /*0028*/ 	.word	index@(_Z7kernel2P5Point)
        /*002c*/ 	.word	0x0000000a


	//----- nvinfo : EIATTR_FRAME_SIZE
	.align		4
.L_7:
        /*0030*/ 	.byte	0x04, 0x11
        /*0032*/ 	.short	(.L_9 - .L_8)
	.align		4
.L_8:
        /*0034*/ 	.word	index@(_Z7kernel2P5Point)
        /*0038*/ 	.word	0x00000000


	//----- nvinfo : EIATTR_MIN_STACK_SIZE
	.align		4
.L_9:
        /*003c*/ 	.byte	0x04, 0x12
        /*003e*/ 	.short	(.L_11 - .L_10)
	.align		4
.L_10:
        /*0040*/ 	.word	index@(_Z7kernel2P5Point)
        /*0044*/ 	.word	0x00000000


	//----- nvinfo : EIATTR_MIN_STACK_SIZE
	.align		4
.L_11:
        /*0048*/ 	.byte	0x04, 0x12
        /*004a*/ 	.short	(.L_13 - .L_12)
	.align		4
.L_12:
        /*004c*/ 	.word	index@(_Z7kernel1P5Point)
        /*0050*/ 	.word	0x00000000
.L_13:


//--------------------- .nv.compat                --------------------------
	.section	.nv.compat,"",@"SHT_CUDA_COMPAT_INFO"
	.align	4
        /*0000*/ 	.byte	0x02, 0x09, 0x00, 0x00, 0x02, 0x02, 0x01, 0x00, 0x02, 0x05, 0x05, 0x00, 0x03, 0x07, 0x01, 0x01
        /*0010*/ 	.byte	0x02, 0x03, 0x00, 0x00, 0x02, 0x06, 0x01, 0x00, 0x04, 0x0b, 0x08, 0x00, 0x01, 0x00, 0x00, 0x00
        /*0020*/ 	.byte	0x00, 0x00, 0x00, 0x00


//--------------------- .nv.info._Z7kernel2P5Point --------------------------
	.section	.nv.info._Z7kernel2P5Point,"",@"SHT_CUDA_INFO"
	.sectionflags	@""
	.align	4


	//----- nvinfo : EIATTR_CUDA_API_VERSION
	.align		4
        /*0000*/ 	.byte	0x04, 0x37
        /*0002*/ 	.short	(.L_15 - .L_14)
.L_14:
        /*0004*/ 	.word	0x00000082


	//----- nvinfo : EIATTR_KPARAM_INFO
	.align		4
.L_15:
        /*0008*/ 	.byte	0x04, 0x17
        /*000a*/ 	.short	(.L_17 - .L_16)
.L_16:
        /*000c*/ 	.word	0x00000000
        /*0010*/ 	.short	0x0000
        /*0012*/ 	.short	0x0000
        /*0014*/ 	.byte	0x00, 0xf5, 0x21, 0x00


	//----- nvinfo : EIATTR_SPARSE_MMA_MASK
	.align		4
.L_17:
        /*0018*/ 	.byte	0x03, 0x50
        /*001a*/ 	.short	0x0000


	//----- nvinfo : EIATTR_MAXREG_COUNT
	.align		4
        /*001c*/ 	.byte	0x03, 0x1b
        /*001e*/ 	.short	0x00ff


	//----- nvinfo : EIATTR_MERCURY_ISA_VERSION
	.align		4
        /*0020*/ 	.byte	0x03, 0x5f
        /*0022*/ 	.short	0x0101


	//----- nvinfo : EIATTR_VRC_CTA_INIT_COUNT
	.align		4
        /*0024*/ 	.byte	0x02, 0x4a
	.zero		1
	.zero		1


	//----- nvinfo : EIATTR_EXIT_INSTR_OFFSETS
	.align		4
        /*0028*/ 	.byte	0x04, 0x1c
        /*002a*/ 	.short	(.L_19 - .L_18)


	//   ....[0]....
.L_18:
        /*002c*/ 	.word	0x00000140


	//   ....[1]....
        /*0030*/ 	.word	0x00000230


	//----- nvinfo : EIATTR_CBANK_PARAM_SIZE
	.align		4
.L_19:
        /*0034*/ 	.byte	0x03, 0x19
        /*0036*/ 	.short	0x0008


	//----- nvinfo : EIATTR_PARAM_CBANK
	.align		4
        /*0038*/ 	.byte	0x04, 0x0a
        /*003a*/ 	.short	(.L_21 - .L_20)
	.align		4
.L_20:
        /*003c*/ 	.word	index@(.nv.constant0._Z7kernel2P5Point)
        /*0040*/ 	.short	0x0380
        /*0042*/ 	.short	0x0008


	//----- nvinfo : EIATTR_SW_WAR
	.align		4
.L_21:
        /*0044*/ 	.byte	0x04, 0x36
        /*0046*/ 	.short	(.L_23 - .L_22)
.L_22:
        /*0048*/ 	.word	0x00000008
.L_23:


//--------------------- .nv.info._Z7kernel1P5Point --------------------------
	.section	.nv.info._Z7kernel1P5Point,"",@"SHT_CUDA_INFO"
	.sectionflags	@""
	.align	4


	//----- nvinfo : EIATTR_CUDA_API_VERSION
	.align		4
        /*0000*/ 	.byte	0x04, 0x37
        /*0002*/ 	.short	(.L_25 - .L_24)
.L_24:
        /*0004*/ 	.word	0x00000082


	//----- nvinfo : EIATTR_KPARAM_INFO
	.align		4
.L_25:
        /*0008*/ 	.byte	0x04, 0x17
        /*000a*/ 	.short	(.L_27 - .L_26)
.L_26:
        /*000c*/ 	.word	0x00000000
        /*0010*/ 	.short	0x0000
        /*0012*/ 	.short	0x0000
        /*0014*/ 	.byte	0x00, 0xf5, 0x21, 0x00


	//----- nvinfo : EIATTR_SPARSE_MMA_MASK
	.align		4
.L_27:
        /*0018*/ 	.byte	0x03, 0x50
        /*001a*/ 	.short	0x0000


	//----- nvinfo : EIATTR_MAXREG_COUNT
	.align		4
        /*001c*/ 	.byte	0x03, 0x1b
        /*001e*/ 	.short	0x00ff


	//----- nvinfo : EIATTR_MERCURY_ISA_VERSION
	.align		4
        /*0020*/ 	.byte	0x03, 0x5f
        /*0022*/ 	.short	0x0101


	//----- nvinfo : EIATTR_VRC_CTA_INIT_COUNT
	.align		4
        /*0024*/ 	.byte	0x02, 0x4a
	.zero		1
	.zero		1


	//----- nvinfo : EIATTR_EXIT_INSTR_OFFSETS
	.align		4
        /*0028*/ 	.byte	0x04, 0x1c
        /*002a*/ 	.short	(.L_29 - .L_28)


	//   ....[0]....
.L_28:
        /*002c*/ 	.word	0x00000140


	//   ....[1]....
        /*0030*/ 	.word	0x000004e0


	//----- nvinfo : EIATTR_CRS_STACK_SIZE
	.align		4
.L_29:
        /*0034*/ 	.byte	0x04, 0x1e
        /*0036*/ 	.short	(.L_31 - .L_30)
.L_30:
        /*0038*/ 	.word	0x00000000


	//----- nvinfo : EIATTR_CBANK_PARAM_SIZE
	.align		4
.L_31:
        /*003c*/ 	.byte	0x03, 0x19
        /*003e*/ 	.short	0x0008


	//----- nvinfo : EIATTR_PARAM_CBANK
	.align		4
        /*0040*/ 	.byte	0x04, 0x0a
        /*0042*/ 	.short	(.L_33 - .L_32)
	.align		4
.L_32:
        /*0044*/ 	.word	index@(.nv.constant0._Z7kernel1P5Point)
        /*0048*/ 	.short	0x0380
        /*004a*/ 	.short	0x0008


	//----- nvinfo : EIATTR_SW_WAR
	.align		4
.L_33:
        /*004c*/ 	.byte	0x04, 0x36
        /*004e*/ 	.short	(.L_35 - .L_34)
.L_34:
        /*0050*/ 	.word	0x00000008
.L_35:


//--------------------- .nv.callgraph             --------------------------
	.section	.nv.callgraph,"",@"SHT_CUDA_CALLGRAPH"
	.align	4
	.sectionentsize	8
	.align		4
        /*0000*/ 	.word	0x00000000
	.align		4
        /*0004*/ 	.word	0xffffffff
	.align		4
        /*0008*/ 	.word	0x00000000
	.align		4
        /*000c*/ 	.word	0xfffffffe
	.align		4
        /*0010*/ 	.word	0x00000000
	.align		4
        /*0014*/ 	.word	0xfffffffd
	.align		4
        /*0018*/ 	.word	0x00000000
	.align		4
        /*001c*/ 	.word	0xfffffffc


//--------------------- .text._Z7kernel2P5Point   --------------------------
	.section	.text._Z7kernel2P5Point,"ax",@progbits
	.align	128
        .global         _Z7kernel2P5Point
        .type           _Z7kernel2P5Point,@function
        .size           _Z7kernel2P5Point,(.L_x_9 - _Z7kernel2P5Point)
        .other          _Z7kernel2P5Point,@"STO_CUDA_ENTRY STV_DEFAULT"
_Z7kernel2P5Point:
.text._Z7kernel2P5Point:
[----:B------:R-:W-:Y:S01]  /*0000*/  LDC R1, c[0x0][0x37c] ;  /* 0x0000df00ff017b82 */ /* 0x000fe20000000800 */
[----:B------:R-:W0:Y:S07]  /*0010*/  S2R R0, SR_TID.X ;  /* 0x0000000000007919 */ /* 0x000e2e0000002100 */
[----:B------:R-:W0:Y:S01]  /*0020*/  S2UR UR4, SR_CTAID.X ;  /* 0x00000000000479c3 */ /* 0x000e220000002500 */
[----:B------:R-:W1:Y:S01]  /*0030*/  S2R R5, SR_TID.Y ;  /* 0x0000000000057919 */ /* 0x000e620000002200 */
[----:B------:R-:W2:Y:S06]  /*0040*/  S2R R4, SR_TID.Z ;  /* 0x0000000000047919 */ /* 0x000eac0000002300 */
[----:B------:R-:W0:Y:S08]  /*0050*/  LDC R3, c[0x0][0x360] ;  /* 0x0000d800ff037b82 */ /* 0x000e300000000800 */
[----:B------:R-:W1:Y:S08]  /*0060*/  S2UR UR5, SR_CTAID.Y ;  /* 0x00000000000579c3 */ /* 0x000e700000002600 */
[----:B------:R-:W1:Y:S08]  /*0070*/  LDC R2, c[0x0][0x364] ;  /* 0x0000d900ff027b82 */ /* 0x000e700000000800 */
[----:B------:R-:W2:Y:S01]  /*0080*/  S2UR UR6, SR_CTAID.Z ;  /* 0x00000000000679c3 */ /* 0x000ea20000002700 */
[----:B0-----:R-:W-:-:S05]  /*0090*/  IMAD R0, R3, UR4, R0 ;  /* 0x0000000403007c24 */ /* 0x001fca000f8e0200 */
[C---:B------:R-:W-:Y:S02]  /*00a0*/  ISETP.NE.AND P0, PT, R0.reuse, 0x1f, PT ;  /* 0x0000001f0000780c */ /* 0x040fe40003f05270 */
[----:B------:R-:W2:Y:S02]  /*00b0*/  LDC R7, c[0x0][0x368] ;  /* 0x0000da00ff077b82 */ /* 0x000ea40000000800 */
[----:B------:R-:W-:Y:S01]  /*00c0*/  ISETP.EQ.OR P0, PT, R0, RZ, !P0 ;  /* 0x000000ff0000720c */ /* 0x000fe20004702670 */
[----:B-1----:R-:W-:-:S05]  /*00d0*/  IMAD R5, R2, UR5, R5 ;  /* 0x0000000502057c24 */ /* 0x002fca000f8e0205 */
[----:B------:R-:W-:-:S04]  /*00e0*/  ISETP.EQ.OR P1, PT, R5, RZ, P0 ;  /* 0x000000ff0500720c */ /* 0x000fc80000722670 */
[----:B------:R-:W-:Y:S01]  /*00f0*/  ISETP.EQ.OR P1, PT, R5, 0x1f, P1 ;  /* 0x0000001f0500780c */ /* 0x000fe20000f22670 */
[----:B--2---:R-:W-:-:S05]  /*0100*/  IMAD R4, R7, UR6, R4 ;  /* 0x0000000607047c24 */ /* 0x004fca000f8e0204 */
[----:B------:R-:W-:-:S04]  /*0110*/  ISETP.NE.AND P0, PT, R4, 0x1f, PT ;  /* 0x0000001f0400780c */ /* 0x000fc80003f05270 */
[----:B------:R-:W-:-:S04]  /*0120*/  ISETP.EQ.OR P0, PT, R4, RZ, !P0 ;  /* 0x000000ff0400720c */ /* 0x000fc80004702670 */
[----:B------:R-:W-:-:S13]  /*0130*/  PLOP3.LUT P0, PT, P1, P0, PT, 0xf8, 0x8f ;  /* 0x00000000008f781c */ /* 0x000fda0000f01f70 */
[----:B------:R-:W-:Y:S05]  /*0140*/  @P0 EXIT ;  /* 0x000000000000094d */ /* 0x000fea0003800000 */
[----:B------:R-:W0:Y:S01]  /*0150*/  LDC.64 R2, c[0x0][0x380] ;  /* 0x0000e000ff027b82 */ /* 0x000e220000000a00 */
[----:B------:R-:W1:Y:S01]  /*0160*/  LDCU.64 UR4, c[0x0][0x358] ;  /* 0x00006b00ff0477ac */ /* 0x000e620008000a00 */
[----:B------:R-:W-:-:S04]  /*0170*/  LEA R5, R5, R0, 0x5 ;  /* 0x0000000005057211 */ /* 0x000fc800078e28ff */
[----:B------:R-:W-:-:S05]  /*0180*/  LEA R5, R4, R5, 0xa ;  /* 0x0000000504057211 */ /* 0x000fca00078e50ff */
[----:B0-----:R-:W-:-:S05]  /*0190*/  IMAD.WIDE R2, R5, 0xc, R2 ;  /* 0x0000000c05027825 */ /* 0x001fca00078e0202 */
[----:B-1----:R-:W2:Y:S04]  /*01a0*/  LDG.E R0, desc[UR4][R2.64] ;  /* 0x0000000402007981 */ /* 0x002ea8000c1e1900 */
[----:B------:R-:W2:Y:S04]  /*01b0*/  LDG.E R5, desc[UR4][R2.64+0x8] ;  /* 0x0000080402057981 */ /* 0x000ea8000c1e1900 */
[----:B------:R-:W3:Y:S01]  /*01c0*/  LDG.E R4, desc[UR4][R2.64+0x4] ;  /* 0x0000040402047981 */ /* 0x000ee2000c1e1900 */
[----:B--2---:R-:W-:Y:S01]  /*01d0*/  FADD R0, R0, R5 ;  /* 0x0000000500007221 */ /* 0x004fe20000000000 */
[----:B---3--:R-:W-:-:S03]  /*01e0*/  FADD R4, R5, R4 ;  /* 0x0000000405047221 */ /* 0x008fc60000000000 */
[----:B------:R-:W-:Y:S01]  /*01f0*/  FMUL R5, R0, 0.5 ;  /* 0x3f00000000057820 */ /* 0x000fe20000400000 */
[----:B------:R-:W-:-:S04]  /*0200*/  FMUL R7, R4, 0.5 ;  /* 0x3f00000004077820 */ /* 0x000fc80000400000 */
[----:B------:R-:W-:Y:S04]  /*0210*/  STG.E desc[UR4][R2.64], R5 ;  /* 0x0000000502007986 */ /* 0x000fe8000c101904 */
[----:B------:R-:W-:Y:S01]  /*0220*/  STG.E desc[UR4][R2.64+0x4], R7 ;  /* 0x0000040702007986 */ /* 0x000fe2000c101904 */
[----:B------:R-:W-:Y:S05]  /*0230*/  EXIT ;  /* 0x000000000000794d */ /* 0x000fea0003800000 */
.L_x_0:
[----:B------:R-:W-:-:S00]  /*0240*/  BRA `(.L_x_0) ;  /* 0xfffffffc00fc7947 */ /* 0x000fc0000383ffff */
[----:B------:R-:W-:-:S00]  /*0250*/  NOP ;  /* 0x0000000000007918 */ /* 0x000fc00000000000 */
        /* <DEDUP_REMOVED lines=10> */
.L_x_9:


//--------------------- .text._Z7kernel1P5Point   --------------------------
	.section	.text._Z7kernel1P5Point,"ax",@progbits
	.align	128
        .global         _Z7kernel1P5Point
        .type           _Z7kernel1P5Point,@function
        .size           _Z7kernel1P5Point,(.L_x_8 - _Z7kernel1P5Point)
        .other          _Z7kernel1P5Point,@"STO_CUDA_ENTRY STV_DEFAULT"
_Z7kernel1P5Point:
.text._Z7kernel1P5Point:
        /* <DEDUP_REMOVED lines=23> */
[----:B------:R-:W-:-:S04]  /*0170*/  IMAD R3, R3, 0x20, R0 ;  /* 0x0000002003037824 */ /* 0x000fc800078e0200 */
[----:B------:R-:W-:-:S04]  /*0180*/  IMAD R3, R2, 0x400, R3 ;  /* 0x0000040002037824 */ /* 0x000fc800078e0203 */
[----:B0-----:R-:W-:-:S05]  /*0190*/  IMAD.WIDE R4, R3, 0xc, R4 ;  /* 0x0000000c03047825 */ /* 0x001fca00078e0204 */
[----:B-1----:R-:W2:Y:S04]  /*01a0*/  LDG.E R2, desc[UR4][R4.64] ;  /* 0x0000000404027981 */ /* 0x002ea8000c1e1900 */
[----:B------:R-:W2:Y:S04]  /*01b0*/  LDG.E R3, desc[UR4][R4.64+0xc] ;  /* 0x00000c0404037981 */ /* 0x000ea8000c1e1900 */
[----:B------:R-:W3:Y:S04]  /*01c0*/  LDG.E R7, desc[UR4][R4.64+-0xc] ;  /* 0xfffff40404077981 */ /* 0x000ee8000c1e1900 */
[----:B------:R-:W4:Y:S04]  /*01d0*/  LDG.E R13, desc[UR4][R4.64+0x180] ;  /* 0x00018004040d7981 */ /* 0x000f28000c1e1900 */
[----:B------:R-:W5:Y:S04]  /*01e0*/  LDG.E R15, desc[UR4][R4.64+-0x180] ;  /* 0xfffe8004040f7981 */ /* 0x000f68000c1e1900 */
        /* <DEDUP_REMOVED lines=8> */
[----:B------:R-:W5:Y:S01]  /*0270*/  LDG.E R8, desc[UR4][R4.64+-0x2ffc] ;  /* 0xffd0040404087981 */ /* 0x000f62000c1e1900 */
[----:B------:R-:W-:Y:S01]  /*0280*/  BSSY.RECONVERGENT B0, `(.L_x_1) ;  /* 0x0000023000007945 */ /* 0x000fe20003800200 */
[----:B--2---:R-:W-:Y:S01]  /*0290*/  FADD R2, R2, R3 ;  /* 0x0000000302027221 */ /* 0x004fe20000000000 */
[----:B------:R-:W-:-:S03]  /*02a0*/  IMAD.MOV.U32 R3, RZ, RZ, 0x402c9999 ;  /* 0x402c9999ff037424 */ /* 0x000fc600078e00ff */
[----:B---3--:R-:W-:Y:S02]  /*02b0*/  FADD R2, R2, R7 ;  /* 0x0000000702027221 */ /* 0x008fe40000000000 */
[----:B------:R-:W0:Y:S02]  /*02c0*/  MUFU.RCP64H R7, 14.29999542236328125 ;  /* 0x402c999900077908 */ /* 0x000e240000001800 */
[----:B----4-:R-:W-:-:S04]  /*02d0*/  FADD R2, R2, R13 ;  /* 0x0000000d02027221 */ /* 0x010fc80000000000 */
[----:B-----5:R-:W-:-:S04]  /*02e0*/  FADD R2, R2, R15 ;  /* 0x0000000f02027221 */ /* 0x020fc80000000000 */
[----:B------:R-:W-:-:S04]  /*02f0*/  FADD R2, R2, R17 ;  /* 0x0000001102027221 */ /* 0x000fc80000000000 */
[----:B------:R-:W-:Y:S01]  /*0300*/  FADD R19, R2, R19 ;  /* 0x0000001302137221 */ /* 0x000fe20000000000 */
[----:B------:R-:W-:-:S03]  /*0310*/  IMAD.MOV.U32 R2, RZ, RZ, -0x66666666 ;  /* 0x9999999aff027424 */ /* 0x000fc600078e00ff */
[----:B------:R-:W-:Y:S01]  /*0320*/  FADD R19, R19, R6 ;  /* 0x0000000613137221 */ /* 0x000fe20000000000 */
[----:B------:R-:W-:-:S03]  /*0330*/  HFMA2 R6, -RZ, RZ, 0, 5.9604644775390625e-08 ;  /* 0x00000001ff067431 */ /* 0x000fc600000001ff */
[----:B------:R-:W-:-:S04]  /*0340*/  FADD R14, R19, R14 ;  /* 0x0000000e130e7221 */ /* 0x000fc80000000000 */
[----:B------:R-:W-:Y:S01]  /*0350*/  FADD R14, R14, R11 ;  /* 0x0000000b0e0e7221 */ /* 0x000fe20000000000 */
[----:B0-----:R-:W-:-:S03]  /*0360*/  DFMA R12, R6, -R2, 1 ;  /* 0x3ff00000060c742b */ /* 0x001fc60000000802 */
[----:B------:R-:W-:-:S04]  /*0370*/  FADD R9, R14, R9 ;  /* 0x000000090e097221 */ /* 0x000fc80000000000 */
[----:B------:R-:W-:Y:S01]  /*0380*/  FADD R9, R9, R10 ;  /* 0x0000000a09097221 */ /* 0x000fe20000000000 */
[----:B------:R-:W-:-:S03]  /*0390*/  DFMA R12, R12, R12, R12 ;  /* 0x0000000c0c0c722b */ /* 0x000fc6000000000c */
[----:B------:R-:W-:-:S05]  /*03a0*/  FADD R9, R9, R0 ;  /* 0x0000000009097221 */ /* 0x000fca0000000000 */
[----:B------:R-:W-:Y:S01]  /*03b0*/  DFMA R12, R6, R12, R6 ;  /* 0x0000000c060c722b */ /* 0x000fe20000000006 */
[----:B------:R-:W-:-:S07]  /*03c0*/  FADD R6, R9, R8 ;  /* 0x0000000809067221 */ /* 0x000fce0000000000 */
[C---:B------:R-:W-:Y:S01]  /*03d0*/  DFMA R8, R12.reuse, -R2, 1 ;  /* 0x3ff000000c08742b */ /* 0x040fe20000000802 */
[----:B------:R-:W0:Y:S07]  /*03e0*/  F2F.F64.F32 R6, R6 ;  /* 0x0000000600067310 */ /* 0x000e2e0000201800 */
[----:B------:R-:W-:-:S08]  /*03f0*/  DFMA R8, R12, R8, R12 ;  /* 0x000000080c08722b */ /* 0x000fd0000000000c */
[----:B0-----:R-:W-:Y:S01]  /*0400*/  DMUL R10, R6, R8 ;  /* 0x00000008060a7228 */ /* 0x001fe20000000000 */
[----:B------:R-:W-:-:S07]  /*0410*/  FSETP.GEU.AND P1, PT, |R7|, 6.5827683646048100446e-37, PT ;  /* 0x036000000700780b */ /* 0x000fce0003f2e200 */
[----:B------:R-:W-:-:S08]  /*0420*/  DFMA R2, R10, -R2, R6 ;  /* 0x800000020a02722b */ /* 0x000fd00000000006 */
[----:B------:R-:W-:-:S10]  /*0430*/  DFMA R2, R8, R2, R10 ;  /* 0x000000020802722b */ /* 0x000fd4000000000a */
[----:B------:R-:W-:-:S05]  /*0440*/  FFMA R0, RZ, 2.6968748569488525391, R3 ;  /* 0x402c9999ff007823 */ /* 0x000fca0000000003 */
[----:B------:R-:W-:-:S13]  /*0450*/  FSETP.GT.AND P0, PT, |R0|, 1.469367938527859385e-39, PT ;  /* 0x001000000000780b */ /* 0x000fda0003f04200 */
[----:B------:R-:W-:Y:S05]  /*0460*/  @P0 BRA P1, `(.L_x_2) ;  /* 0x0000000000100947 */ /* 0x000fea0000800000 */
[----:B------:R-:W-:-:S07]  /*0470*/  MOV R0, 0x490 ;  /* 0x0000049000007802 */ /* 0x000fce0000000f00 */
[----:B------:R-:W-:Y:S05]  /*0480*/  CALL.REL.NOINC `($__internal_0_$__cuda_sm20_div_rn_f64_full) ;  /* 0x0000000000187944 */ /* 0x000fea0003c00000 */
[----:B------:R-:W-:Y:S02]  /*0490*/  IMAD.MOV.U32 R2, RZ, RZ, R10 ;  /* 0x000000ffff027224 */ /* 0x000fe400078e000a */
[----:B------:R-:W-:-:S07]  /*04a0*/  IMAD.MOV.U32 R3, RZ, RZ, R11 ;  /* 0x000000ffff037224 */ /* 0x000fce00078e000b */
.L_x_2:
[----:B------:R-:W-:Y:S05]  /*04b0*/  BSYNC.RECONVERGENT B0 ;  /* 0x0000000000007941 */ /* 0x000fea0003800200 */
.L_x_1:
[----:B------:R-:W0:Y:S02]  /*04c0*/  F2F.F32.F64 R3, R2 ;  /* 0x0000000200037310 */ /* 0x000e240000301000 */
[----:B0-----:R-:W-:Y:S01]  /*04d0*/  STG.E desc[UR4][R4.64+0x8], R3 ;  /* 0x0000080304007986 */ /* 0x001fe2000c101904 */
[----:B------:R-:W-:Y:S05]  /*04e0*/  EXIT ;  /* 0x000000000000794d */ /* 0x000fea0003800000 */
        .weak           $__internal_0_$__cuda_sm20_div_rn_f64_full
        .type           $__internal_0_$__cuda_sm20_div_rn_f64_full,@function
        .size           $__internal_0_$__cuda_sm20_div_rn_f64_full,(.L_x_8 - $__internal_0_$__cuda_sm20_div_rn_f64_full)
$__internal_0_$__cuda_sm20_div_rn_f64_full:
[----:B------:R-:W-:Y:S01]  /*04f0*/  IMAD.MOV.U32 R3, RZ, RZ, 0x3ffc9999 ;  /* 0x3ffc9999ff037424 */ /* 0x000fe200078e00ff */
[----:B------:R-:W-:Y:S01]  /*0500*/  MOV R8, 0x1 ;  /* 0x0000000100087802 */ /* 0x000fe20000000f00 */
[----:B------:R-:W-:Y:S01]  /*0510*/  IMAD.MOV.U32 R2, RZ, RZ, -0x66666666 ;  /* 0x9999999aff027424 */ /* 0x000fe200078e00ff */
[----:B------:R-:W-:Y:S01]  /*0520*/  FSETP.GEU.AND P1, PT, |R7|, 1.469367938527859385e-39, PT ;  /* 0x001000000700780b */ /* 0x000fe20003f2e200 */
[----:B------:R-:W0:Y:S01]  /*0530*/  MUFU.RCP64H R9, R3 ;  /* 0x0000000300097308 */ /* 0x000e220000001800 */
[----:B------:R-:W-:Y:S01]  /*0540*/  IMAD.MOV.U32 R19, RZ, RZ, 0x40200000 ;  /* 0x40200000ff137424 */ /* 0x000fe200078e00ff */
[----:B------:R-:W-:Y:S03]  /*0550*/  BSSY.RECONVERGENT B1, `(.L_x_3) ;  /* 0x0000045000017945 */ /* 0x000fe60003800200 */
[----:B------:R-:W-:Y:S01]  /*0560*/  VIADD R21, R19, 0xffffffff ;  /* 0xffffffff13157836 */ /* 0x000fe20000000000 */
[----:B0-----:R-:W-:-:S08]  /*0570*/  DFMA R10, R8, -R2, 1 ;  /* 0x3ff00000080a742b */ /* 0x001fd00000000802 */
[----:B------:R-:W-:Y:S01]  /*0580*/  DFMA R12, R10, R10, R10 ;  /* 0x0000000a0a0c722b */ /* 0x000fe2000000000a */
[----:B------:R-:W-:Y:S01]  /*0590*/  LOP3.LUT R10, R7, 0x7ff00000, RZ, 0xc0, !PT ;  /* 0x7ff00000070a7812 */ /* 0x000fe200078ec0ff */
[----:B------:R-:W-:-:S03]  /*05a0*/  IMAD.MOV.U32 R11, RZ, RZ, 0x1ca00000 ;  /* 0x1ca00000ff0b7424 */ /* 0x000fc600078e00ff */
[----:B------:R-:W-:-:S03]  /*05b0*/  ISETP.GE.U32.AND P0, PT, R10, 0x40200000, PT ;  /* 0x402000000a00780c */ /* 0x000fc60003f06070 */
[----:B------:R-:W-:Y:S01]  /*05c0*/  DFMA R14, R8, R12, R8 ;  /* 0x0000000c080e722b */ /* 0x000fe20000000008 */
[----:B------:R-:W-:Y:S01]  /*05d0*/  MOV R18, R10 ;  /* 0x0000000a00127202 */ /* 0x000fe20000000f00 */
[----:B------:R-:W-:Y:S01]  /*05e0*/  IMAD.MOV.U32 R8, RZ, RZ, R6 ;  /* 0x000000ffff087224 */ /* 0x000fe200078e0006 */
[----:B------:R-:W-:-:S04]  /*05f0*/  SEL R11, R11, 0x63400000, !P0 ;  /* 0x634000000b0b7807 */ /* 0x000fc80004000000 */
[C-C-:B------:R-:W-:Y:S01]  /*0600*/  @!P1 LOP3.LUT R12, R11.reuse, 0x80000000, R7.reuse, 0xf8, !PT ;  /* 0x800000000b0c9812 */ /* 0x140fe200078ef807 */
[----:B------:R-:W-:Y:S01]  /*0610*/  DFMA R16, R14, -R2, 1 ;  /* 0x3ff000000e10742b */ /* 0x000fe20000000802 */
[----:B------:R-:W-:Y:S02]  /*0620*/  LOP3.LUT R9, R11, 0x800fffff, R7, 0xf8, !PT ;  /* 0x800fffff0b097812 */ /* 0x000fe400078ef807 */
[----:B------:R-:W-:Y:S01]  /*0630*/  @!P1 LOP3.LUT R13, R12, 0x100000, RZ, 0xfc, !PT ;  /* 0x001000000c0d9812 */ /* 0x000fe200078efcff */
[----:B------:R-:W-:-:S04]  /*0640*/  @!P1 IMAD.MOV.U32 R12, RZ, RZ, RZ ;  /* 0x000000ffff0c9224 */ /* 0x000fc800078e00ff */
[----:B------:R-:W-:Y:S02]  /*0650*/  DFMA R16, R14, R16, R14 ;  /* 0x000000100e10722b */ /* 0x000fe4000000000e */
[----:B------:R-:W-:-:S08]  /*0660*/  @!P1 DFMA R8, R8, 2, -R12 ;  /* 0x400000000808982b */ /* 0x000fd0000000080c */
[----:B------:R-:W-:Y:S02]  /*0670*/  DMUL R12, R16, R8 ;  /* 0x00000008100c7228 */ /* 0x000fe40000000000 */
[----:B------:R-:W-:-:S05]  /*0680*/  @!P1 LOP3.LUT R18, R9, 0x7ff00000, RZ, 0xc0, !PT ;  /* 0x7ff0000009129812 */ /* 0x000fca00078ec0ff */
[----:B------:R-:W-:Y:S01]  /*0690*/  VIADD R20, R18, 0xffffffff ;  /* 0xffffffff12147836 */ /* 0x000fe20000000000 */
[----:B------:R-:W-:-:S04]  /*06a0*/  DFMA R14, R12, -R2, R8 ;  /* 0x800000020c0e722b */ /* 0x000fc80000000008 */
[----:B------:R-:W-:-:S04]  /*06b0*/  ISETP.GT.U32.AND P0, PT, R20, 0x7feffffe, PT ;  /* 0x7feffffe1400780c */ /* 0x000fc80003f04070 */
[----:B------:R-:W-:Y:S01]  /*06c0*/  ISETP.GT.U32.OR P0, PT, R21, 0x7feffffe, P0 ;  /* 0x7feffffe1500780c */ /* 0x000fe20000704470 */
[----:B------:R-:W-:-:S12]  /*06d0*/  DFMA R12, R16, R14, R12 ;  /* 0x0000000e100c722b */ /* 0x000fd8000000000c */
[----:B------:R-:W-:Y:S05]  /*06e0*/  @P0 BRA `(.L_x_4) ;  /* 0x0000000000680947 */ /* 0x000fea0003800000 */
[----:B------:R-:W-:Y:S01]  /*06f0*/  MOV R7, 0x40200000 ;  /* 0x4020000000077802 */ /* 0x000fe20000000f00 */
[----:B------:R-:W-:-:S03]  /*0700*/  IMAD.MOV.U32 R6, RZ, RZ, RZ ;  /* 0x000000ffff067224 */ /* 0x000fc600078e00ff */
[----:B------:R-:W-:-:S04]  /*0710*/  VIADDMNMX R10, R10, -R7, 0xb9600000, !PT ;  /* 0xb96000000a0a7446 */ /* 0x000fc80007800907 */
[----:B------:R-:W-:-:S05]  /*0720*/  VIMNMX R10, PT, PT, R10, 0x46a00000, PT ;  /* 0x46a000000a0a7848 */ /* 0x000fca0003fe0100 */
[----:B------:R-:W-:-:S04]  /*0730*/  IMAD.IADD R14, R10, 0x1, -R11 ;  /* 0x000000010a0e7824 */ /* 0x000fc800078e0a0b */
[----:B------:R-:W-:-:S06]  /*0740*/  VIADD R7, R14, 0x7fe00000 ;  /* 0x7fe000000e077836 */ /* 0x000fcc0000000000 */
[----:B------:R-:W-:-:S10]  /*0750*/  DMUL R10, R12, R6 ;  /* 0x000000060c0a7228 */ /* 0x000fd40000000000 */
[----:B------:R-:W-:-:S13]  /*0760*/  FSETP.GTU.AND P0, PT, |R11|, 1.469367938527859385e-39, PT ;  /* 0x001000000b00780b */ /* 0x000fda0003f0c200 */
[----:B------:R-:W-:Y:S05]  /*0770*/  @P0 BRA `(.L_x_5) ;  /* 0x0000000000880947 */ /* 0x000fea0003800000 */
[----:B------:R-:W-:Y:S01]  /*0780*/  DFMA R2, R12, -R2, R8 ;  /* 0x800000020c02722b */ /* 0x000fe20000000008 */
[----:B------:R-:W-:-:S09]  /*0790*/  MOV R6, RZ ;  /* 0x000000ff00067202 */ /* 0x000fd20000000f00 */
[C---:B------:R-:W-:Y:S02]  /*07a0*/  FSETP.NEU.AND P0, PT, R3.reuse, RZ, PT ;  /* 0x000000ff0300720b */ /* 0x040fe40003f0d000 */
[----:B------:R-:W-:-:S04]  /*07b0*/  LOP3.LUT R2, R3, 0x402c9999, RZ, 0x3c, !PT ;  /* 0x402c999903027812 */ /* 0x000fc800078e3cff */
[----:B------:R-:W-:-:S04]  /*07c0*/  LOP3.LUT R9, R2, 0x80000000, RZ, 0xc0, !PT ;  /* 0x8000000002097812 */ /* 0x000fc800078ec0ff */
[----:B------:R-:W-:-:S03]  /*07d0*/  LOP3.LUT R7, R9, R7, RZ, 0xfc, !PT ;  /* 0x0000000709077212 */ /* 0x000fc600078efcff */
[----:B------:R-:W-:Y:S05]  /*07e0*/  @!P0 BRA `(.L_x_5) ;  /* 0x00000000006c8947 */ /* 0x000fea0003800000 */
[----:B------:R-:W-:Y:S01]  /*07f0*/  IMAD.MOV R3, RZ, RZ, -R14 ;  /* 0x000000ffff037224 */ /* 0x000fe200078e0a0e */
[----:B------:R-:W-:Y:S01]  /*0800*/  DMUL.RP R6, R12, R6 ;  /* 0x000000060c067228 */ /* 0x000fe20000008000 */
[----:B------:R-:W-:-:S06]  /*0810*/  IMAD.MOV.U32 R2, RZ, RZ, RZ ;  /* 0x000000ffff027224 */ /* 0x000fcc00078e00ff */
[----:B------:R-:W-:-:S03]  /*0820*/  DFMA R2, R10, -R2, R12 ;  /* 0x800000020a02722b */ /* 0x000fc6000000000c */
[----:B------:R-:W-:-:S03]  /*0830*/  LOP3.LUT R9, R7, R9, RZ, 0x3c, !PT ;  /* 0x0000000907097212 */ /* 0x000fc600078e3cff */
[----:B------:R-:W-:-:S04]  /*0840*/  IADD3 R2, PT, PT, -R14, -0x43300000, RZ ;  /* 0xbcd000000e027810 */ /* 0x000fc80007ffe1ff */
[----:B------:R-:W-:-:S04]  /*0850*/  FSETP.NEU.AND P0, PT, |R3|, R2, PT ;  /* 0x000000020300720b */ /* 0x000fc80003f0d200 */
[----:B------:R-:W-:Y:S02]  /*0860*/  FSEL R10, R6, R10, !P0 ;  /* 0x0000000a060a7208 */ /* 0x000fe40004000000 */
[----:B------:R-:W-:Y:S01]  /*0870*/  FSEL R11, R9, R11, !P0 ;  /* 0x0000000b090b7208 */ /* 0x000fe20004000000 */
[----:B------:R-:W-:Y:S06]  /*0880*/  BRA `(.L_x_5) ;  /* 0x0000000000447947 */ /* 0x000fec0003800000 */
.L_x_4:
[----:B------:R-:W-:-:S14]  /*0890*/  DSETP.NAN.AND P0, PT, R6, R6, PT ;  /* 0x000000060600722a */ /* 0x000fdc0003f08000 */
[----:B------:R-:W-:Y:S05]  /*08a0*/  @P0 BRA `(.L_x_6) ;  /* 0x0000000000340947 */ /* 0x000fea0003800000 */
[----:B------:R-:W-:Y:S01]  /*08b0*/  ISETP.NE.AND P0, PT, R18, R19, PT ;  /* 0x000000131200720c */ /* 0x000fe20003f05270 */
[----:B------:R-:W-:Y:S01]  /*08c0*/  IMAD.MOV.U32 R10, RZ, RZ, 0x0 ;  /* 0x00000000ff0a7424 */ /* 0x000fe200078e00ff */
[----:B------:R-:W-:-:S11]  /*08d0*/  MOV R11, 0xfff80000 ;  /* 0xfff80000000b7802 */ /* 0x000fd60000000f00 */
[----:B------:R-:W-:Y:S05]  /*08e0*/  @!P0 BRA `(.L_x_5) ;  /* 0x00000000002c8947 */ /* 0x000fea0003800000 */
[----:B------:R-:W-:Y:S02]  /*08f0*/  ISETP.NE.AND P0, PT, R18, 0x7ff00000, PT ;  /* 0x7ff000001200780c */ /* 0x000fe40003f05270 */
[----:B------:R-:W-:Y:S02]  /*0900*/  LOP3.LUT R6, R7, 0x402c9999, RZ, 0x3c, !PT ;  /* 0x402c999907067812 */ /* 0x000fe400078e3cff */
[----:B------:R-:W-:Y:S02]  /*0910*/  ISETP.EQ.OR P0, PT, R19, RZ, !P0 ;  /* 0x000000ff1300720c */ /* 0x000fe40004702670 */
[----:B------:R-:W-:-:S11]  /*0920*/  LOP3.LUT R11, R6, 0x80000000, RZ, 0xc0, !PT ;  /* 0x80000000060b7812 */ /* 0x000fd600078ec0ff */
[----:B------:R-:W-:Y:S01]  /*0930*/  @P0 LOP3.LUT R2, R11, 0x7ff00000, RZ, 0xfc, !PT ;  /* 0x7ff000000b020812 */ /* 0x000fe200078efcff */
[----:B------:R-:W-:Y:S02]  /*0940*/  @!P0 IMAD.MOV.U32 R10, RZ, RZ, RZ ;  /* 0x000000ffff0a8224 */ /* 0x000fe400078e00ff */
[----:B------:R-:W-:Y:S02]  /*0950*/  @P0 IMAD.MOV.U32 R10, RZ, RZ, RZ ;  /* 0x000000ffff0a0224 */ /* 0x000fe400078e00ff */
[----:B------:R-:W-:Y:S01]  /*0960*/  @P0 IMAD.MOV.U32 R11, RZ, RZ, R2 ;  /* 0x000000ffff0b0224 */ /* 0x000fe200078e0002 */
[----:B------:R-:W-:Y:S06]  /*0970*/  BRA `(.L_x_5) ;  /* 0x0000000000087947 */ /* 0x000fec0003800000 */
.L_x_6:
[----:B------:R-:W-:Y:S02]  /*0980*/  LOP3.LUT R11, R7, 0x80000, RZ, 0xfc, !PT ;  /* 0x00080000070b7812 */ /* 0x000fe400078efcff */
[----:B------:R-:W-:-:S07]  /*0990*/  MOV R10, R6 ;  /* 0x00000006000a7202 */ /* 0x000fce0000000f00 */
.L_x_5:
[----:B------:R-:W-:Y:S05]  /*09a0*/  BSYNC.RECONVERGENT B1 ;  /* 0x0000000000017941 */ /* 0x000fea0003800200 */
.L_x_3:
[----:B------:R-:W-:Y:S02]  /*09b0*/  IMAD.MOV.U32 R2, RZ, RZ, R0 ;  /* 0x000000ffff027224 */ /* 0x000fe400078e0000 */
[----:B------:R-:W-:-:S04]  /*09c0*/  IMAD.MOV.U32 R3, RZ, RZ, 0x0 ;  /* 0x00000000ff037424 */ /* 0x000fc800078e00ff */
[----:B------:R-:W-:Y:S05]  /*09d0*/  RET.REL.NODEC R2 `(_Z7kernel1P5Point) ;  /* 0xfffffff402887950 */ /* 0x000fea0003c3ffff */
.L_x_7:
        /* <DEDUP_REMOVED lines=10> */
.L_x_8:


//--------------------- .nv.shared.reserved.0     --------------------------
	.section	.nv.shared.reserved.0,"aw",@nobits
	.weak		__nv_reservedSMEM_offset_0_alias
	.size		__nv_reservedSMEM_offset_0_alias, 0, 64
	.other		__nv_reservedSMEM_offset_0_alias,@"STO_CUDA_RESERVED_SHARED STV_DEFAULT"
__nv_reservedSMEM_offset_0_alias:
	.zero		0
	.zero		64


//--------------------- .nv.constant0._Z7kernel2P5Point --------------------------
	.section	.nv.constant0._Z7kernel2P5Point,"a",@progbits
	.sectionflags	@""
	.align	4
.nv.constant0._Z7kernel2P5Point:
	.zero		904


//--------------------- .nv.constant0._Z7kernel1P5Point --------------------------
	.section	.nv.constant0._Z7kernel1P5Point,"a",@progbits
	.sectionflags	@""
	.align	4
.nv.constant0._Z7kernel1P5Point:
	.zero		904


//--------------------- SYMBOLS --------------------------

	.type		.nv.reservedSmem.offset0,@object
	.size		.nv.reservedSmem.offset0,0x4
